//
// Generated by NVIDIA NVVM Compiler
//
// Compiler Build ID: CL-36424714
// Cuda compilation tools, release 13.0, V13.0.88
// Based on NVVM 20.0.0
//

.version 9.0
.target sm_100
.address_size 64

	// .globl	_Z12mandelKernelffffPiiii

.visible .entry _Z12mandelKernelffffPiiii(
	.param .f32 _Z12mandelKernelffffPiiii_param_0,
	.param .f32 _Z12mandelKernelffffPiiii_param_1,
	.param .f32 _Z12mandelKernelffffPiiii_param_2,
	.param .f32 _Z12mandelKernelffffPiiii_param_3,
	.param .u64 .ptr .align 1 _Z12mandelKernelffffPiiii_param_4,
	.param .u32 _Z12mandelKernelffffPiiii_param_5,
	.param .u32 _Z12mandelKernelffffPiiii_param_6,
	.param .u32 _Z12mandelKernelffffPiiii_param_7
)
{
	.reg .pred 	%p<37>;
	.reg .b32 	%r<48>;
	.reg .b32 	%f<84>;
	.reg .b64 	%rd<10>;

	ld.param.f32 	%f43, [_Z12mandelKernelffffPiiii_param_0];
	ld.param.f32 	%f45, [_Z12mandelKernelffffPiiii_param_1];
	ld.param.f32 	%f44, [_Z12mandelKernelffffPiiii_param_2];
	ld.param.f32 	%f46, [_Z12mandelKernelffffPiiii_param_3];
	ld.param.u64 	%rd3, [_Z12mandelKernelffffPiiii_param_4];
	ld.param.u32 	%r19, [_Z12mandelKernelffffPiiii_param_5];
	ld.param.u32 	%r22, [_Z12mandelKernelffffPiiii_param_6];
	ld.param.u32 	%r21, [_Z12mandelKernelffffPiiii_param_7];
	cvta.to.global.u64 	%rd1, %rd3;
	mov.u32 	%r23, %ctaid.x;
	mov.u32 	%r24, %ntid.x;
	mov.u32 	%r25, %tid.x;
	mad.lo.s32 	%r26, %r23, %r24, %r25;
	mov.u32 	%r27, %ctaid.y;
	mov.u32 	%r28, %ntid.y;
	mov.u32 	%r29, %tid.y;
	mad.lo.s32 	%r30, %r27, %r28, %r29;
	shl.b32 	%r2, %r26, 2;
	setp.ge.s32 	%p1, %r30, %r22;
	cvt.rn.f32.u32 	%f47, %r30;
	fma.rn.f32 	%f1, %f46, %f47, %f45;
	mul.f32 	%f80, %f1, %f1;
	mul.lo.s32 	%r3, %r19, %r30;
	setp.ge.s32 	%p2, %r2, %r19;
	or.pred  	%p3, %p2, %p1;
	@%p3 bra 	$L__BB0_5;
	setp.lt.s32 	%p4, %r21, 1;
	cvt.rn.f32.s32 	%f48, %r2;
	fma.rn.f32 	%f3, %f44, %f48, %f43;
	mul.f32 	%f69, %f3, %f3;
	add.f32 	%f49, %f69, %f80;
	setp.gtu.f32 	%p5, %f49, 0f40800000;
	mov.b32 	%r41, 0;
	or.pred  	%p6, %p5, %p4;
	@%p6 bra 	$L__BB0_4;
	mov.b32 	%r41, 0;
	mov.f32 	%f68, %f80;
	mov.f32 	%f70, %f1;
	mov.f32 	%f71, %f3;
$L__BB0_3:
	sub.f32 	%f50, %f69, %f68;
	add.f32 	%f51, %f71, %f71;
	add.f32 	%f71, %f3, %f50;
	fma.rn.f32 	%f70, %f51, %f70, %f1;
	add.s32 	%r41, %r41, 1;
	mul.f32 	%f69, %f71, %f71;
	mul.f32 	%f68, %f70, %f70;
	add.f32 	%f52, %f69, %f68;
	setp.le.f32 	%p7, %f52, 0f40800000;
	setp.lt.s32 	%p8, %r41, %r21;
	and.pred  	%p9, %p7, %p8;
	@%p9 bra 	$L__BB0_3;
$L__BB0_4:
	add.s32 	%r33, %r2, %r3;
	mul.wide.s32 	%rd4, %r33, 4;
	add.s64 	%rd5, %rd1, %rd4;
	st.global.u32 	[%rd5], %r41;
$L__BB0_5:
	setp.ge.s32 	%p10, %r30, %r22;
	add.s32 	%r7, %r2, 1;
	setp.ge.s32 	%p11, %r7, %r19;
	cvt.s64.s32 	%rd6, %r3;
	cvt.s64.s32 	%rd7, %r2;
	add.s64 	%rd8, %rd7, %rd6;
	shl.b64 	%rd9, %rd8, 2;
	add.s64 	%rd2, %rd1, %rd9;
	or.pred  	%p12, %p11, %p10;
	@%p12 bra 	$L__BB0_10;
	setp.lt.s32 	%p13, %r21, 1;
	cvt.rn.f32.s32 	%f53, %r7;
	fma.rn.f32 	%f13, %f44, %f53, %f43;
	mul.f32 	%f73, %f13, %f13;
	add.f32 	%f54, %f73, %f80;
	setp.gtu.f32 	%p14, %f54, 0f40800000;
	mov.b32 	%r43, 0;
	or.pred  	%p15, %p14, %p13;
	@%p15 bra 	$L__BB0_9;
	mov.b32 	%r43, 0;
	mov.f32 	%f72, %f80;
	mov.f32 	%f74, %f1;
	mov.f32 	%f75, %f13;
$L__BB0_8:
	sub.f32 	%f55, %f73, %f72;
	add.f32 	%f56, %f75, %f75;
	add.f32 	%f75, %f13, %f55;
	fma.rn.f32 	%f74, %f56, %f74, %f1;
	add.s32 	%r43, %r43, 1;
	mul.f32 	%f73, %f75, %f75;
	mul.f32 	%f72, %f74, %f74;
	add.f32 	%f57, %f73, %f72;
	setp.le.f32 	%p16, %f57, 0f40800000;
	setp.lt.s32 	%p17, %r43, %r21;
	and.pred  	%p18, %p16, %p17;
	@%p18 bra 	$L__BB0_8;
$L__BB0_9:
	st.global.u32 	[%rd2+4], %r43;
$L__BB0_10:
	setp.ge.s32 	%p19, %r30, %r22;
	add.s32 	%r11, %r2, 2;
	setp.ge.s32 	%p20, %r11, %r19;
	or.pred  	%p21, %p20, %p19;
	@%p21 bra 	$L__BB0_15;
	setp.lt.s32 	%p22, %r21, 1;
	cvt.rn.f32.s32 	%f58, %r11;
	fma.rn.f32 	%f23, %f44, %f58, %f43;
	mul.f32 	%f77, %f23, %f23;
	add.f32 	%f59, %f77, %f80;
	setp.gtu.f32 	%p23, %f59, 0f40800000;
	mov.b32 	%r45, 0;
	or.pred  	%p24, %p23, %p22;
	@%p24 bra 	$L__BB0_14;
	mov.b32 	%r45, 0;
	mov.f32 	%f76, %f80;
	mov.f32 	%f78, %f1;
	mov.f32 	%f79, %f23;
$L__BB0_13:
	sub.f32 	%f60, %f77, %f76;
	add.f32 	%f61, %f79, %f79;
	add.f32 	%f79, %f23, %f60;
	fma.rn.f32 	%f78, %f61, %f78, %f1;
	add.s32 	%r45, %r45, 1;
	mul.f32 	%f77, %f79, %f79;
	mul.f32 	%f76, %f78, %f78;
	add.f32 	%f62, %f77, %f76;
	setp.le.f32 	%p25, %f62, 0f40800000;
	setp.lt.s32 	%p26, %r45, %r21;
	and.pred  	%p27, %p25, %p26;
	@%p27 bra 	$L__BB0_13;
$L__BB0_14:
	st.global.u32 	[%rd2+8], %r45;
$L__BB0_15:
	setp.ge.s32 	%p28, %r30, %r22;
	add.s32 	%r15, %r2, 3;
	setp.ge.s32 	%p29, %r15, %r19;
	or.pred  	%p30, %p29, %p28;
	@%p30 bra 	$L__BB0_20;
	setp.lt.s32 	%p31, %r21, 1;
	cvt.rn.f32.s32 	%f63, %r15;
	fma.rn.f32 	%f33, %f44, %f63, %f43;
	mul.f32 	%f81, %f33, %f33;
	add.f32 	%f64, %f81, %f80;
	setp.gtu.f32 	%p32, %f64, 0f40800000;
	mov.b32 	%r47, 0;
	or.pred  	%p33, %p32, %p31;
	@%p33 bra 	$L__BB0_19;
	mov.b32 	%r47, 0;
	mov.f32 	%f82, %f1;
	mov.f32 	%f83, %f33;
$L__BB0_18:
	sub.f32 	%f65, %f81, %f80;
	add.f32 	%f66, %f83, %f83;
	add.f32 	%f83, %f33, %f65;
	fma.rn.f32 	%f82, %f66, %f82, %f1;
	add.s32 	%r47, %r47, 1;
	mul.f32 	%f81, %f83, %f83;
	mul.f32 	%f80, %f82, %f82;
	add.f32 	%f67, %f81, %f80;
	setp.le.f32 	%p34, %f67, 0f40800000;
	setp.lt.s32 	%p35, %r47, %r21;
	and.pred  	%p36, %p34, %p35;
	@%p36 bra 	$L__BB0_18;
$L__BB0_19:
	st.global.u32 	[%rd2+12], %r47;
$L__BB0_20:
	ret;

}


// ===== COMPILED SASS (sm_100) =====

	.target	sm_100

	.elftype	@"ET_EXEC"


//--------------------- .note.nv.tkinfo           --------------------------
	.section	.note.nv.tkinfo,"",@"SHT_NOTE"
	.sectionflags	@"SHF_NOTE_NV_TKINFO"
	.tkinfo
        /*0018*/ 	.word	0x00000002
        /*0030*/ 	.string	""
        /*0030*/ 	.string	"ptxas"
        /*0030*/ 	.string	"Cuda compilation tools, release 13.0, V13.0.88"
        /*0030*/ 	.string	"Build cuda_13.0.r13.0/compiler.36424714_0"
        /*0030*/ 	.string	"-arch sm_100 -m 64 "



//--------------------- .note.nv.cuinfo           --------------------------
	.section	.note.nv.cuinfo,"",@"SHT_NOTE"
	.sectionflags	@"SHF_NOTE_NV_CUINFO"
        /*0018*/ 	.short	0x0002
        /*001a*/ 	.short	0x0064
        /*001c*/ 	.short	0x0082
	.zero		2


//--------------------- .nv.info                  --------------------------
	.section	.nv.info,"",@"SHT_CUDA_INFO"
	.align	4


	//----- nvinfo : EIATTR_REGCOUNT
	.align		4
        /*0000*/ 	.byte	0x04, 0x2f
        /*0002*/ 	.short	(.L_1 - .L_0)
	.align		4
.L_0:
        /*0004*/ 	.word	index@(_Z12mandelKernelffffPiiii)
        /*0008*/ 	.word	0x00000012


	//----- nvinfo : EIATTR_FRAME_SIZE
	.align		4
.L_1:
        /*000c*/ 	.byte	0x04, 0x11
        /*000e*/ 	.short	(.L_3 - .L_2)
	.align		4
.L_2:
        /*0010*/ 	.word	index@(_Z12mandelKernelffffPiiii)
        /*0014*/ 	.word	0x00000000


	//----- nvinfo : EIATTR_MIN_STACK_SIZE
	.align		4
.L_3:
        /*0018*/ 	.byte	0x04, 0x12
        /*001a*/ 	.short	(.L_5 - .L_4)
	.align		4
.L_4:
        /*001c*/ 	.word	index@(_Z12mandelKernelffffPiiii)
        /*0020*/ 	.word	0x00000000
.L_5:


//--------------------- .nv.compat                --------------------------
	.section	.nv.compat,"",@"SHT_CUDA_COMPAT_INFO"
	.align	4
        /*0000*/ 	.byte	0x02, 0x09, 0x00, 0x00, 0x02, 0x02, 0x01, 0x00, 0x02, 0x05, 0x05, 0x00, 0x03, 0x07, 0x01, 0x01
        /*0010*/ 	.byte	0x02, 0x03, 0x00, 0x00, 0x02, 0x06, 0x01, 0x00, 0x04, 0x0b, 0x08, 0x00, 0x01, 0x00, 0x00, 0x00
        /*0020*/ 	.byte	0x00, 0x00, 0x00, 0x00


//--------------------- .nv.info._Z12mandelKernelffffPiiii --------------------------
	.section	.nv.info._Z12mandelKernelffffPiiii,"",@"SHT_CUDA_INFO"
	.sectionflags	@""
	.align	4


	//----- nvinfo : EIATTR_CUDA_API_VERSION
	.align		4
        /*0000*/ 	.byte	0x04, 0x37
        /*0002*/ 	.short	(.L_7 - .L_6)
.L_6:
        /*0004*/ 	.word	0x00000082


	//----- nvinfo : EIATTR_KPARAM_INFO
	.align		4
.L_7:
        /*0008*/ 	.byte	0x04, 0x17
        /*000a*/ 	.short	(.L_9 - .L_8)
.L_8:
        /*000c*/ 	.word	0x00000000
        /*0010*/ 	.short	0x0007
        /*0012*/ 	.short	0x0020
        /*0014*/ 	.byte	0x00, 0xf0, 0x11, 0x00


	//----- nvinfo : EIATTR_KPARAM_INFO
	.align		4
.L_9:
        /*0018*/ 	.byte	0x04, 0x17
        /*001a*/ 	.short	(.L_11 - .L_10)
.L_10:
        /*001c*/ 	.word	0x00000000
        /*0020*/ 	.short	0x0006
        /*0022*/ 	.short	0x001c
        /*0024*/ 	.byte	0x00, 0xf0, 0x11, 0x00


	//----- nvinfo : EIATTR_KPARAM_INFO
	.align		4
.L_11:
        /*0028*/ 	.byte	0x04, 0x17
        /*002a*/ 	.short	(.L_13 - .L_12)
.L_12:
        /*002c*/ 	.word	0x00000000
        /*0030*/ 	.short	0x0005
        /*0032*/ 	.short	0x0018
        /*0034*/ 	.byte	0x00, 0xf0, 0x11, 0x00


	//----- nvinfo : EIATTR_KPARAM_INFO
	.align		4
.L_13:
        /*0038*/ 	.byte	0x04, 0x17
        /*003a*/ 	.short	(.L_15 - .L_14)
.L_14:
        /*003c*/ 	.word	0x00000000
        /*0040*/ 	.short	0x0004
        /*0042*/ 	.short	0x0010
        /*0044*/ 	.byte	0x00, 0xf5, 0x21, 0x00


	//----- nvinfo : EIATTR_KPARAM_INFO
	.align		4
.L_15:
        /*0048*/ 	.byte	0x04, 0x17
        /*004a*/ 	.short	(.L_17 - .L_16)
.L_16:
        /*004c*/ 	.word	0x00000000
        /*0050*/ 	.short	0x0003
        /*0052*/ 	.short	0x000c
        /*0054*/ 	.byte	0x00, 0xf0, 0x11, 0x00


	//----- nvinfo : EIATTR_KPARAM_INFO
	.align		4
.L_17:
        /*0058*/ 	.byte	0x04, 0x17
        /*005a*/ 	.short	(.L_19 - .L_18)
.L_18:
        /*005c*/ 	.word	0x00000000
        /*0060*/ 	.short	0x0002
        /*0062*/ 	.short	0x0008
        /*0064*/ 	.byte	0x00, 0xf0, 0x11, 0x00


	//----- nvinfo : EIATTR_KPARAM_INFO
	.align		4
.L_19:
        /*0068*/ 	.byte	0x04, 0x17
        /*006a*/ 	.short	(.L_21 - .L_20)
.L_20:
        /*006c*/ 	.word	0x00000000
        /*0070*/ 	.short	0x0001
        /*0072*/ 	.short	0x0004
        /*0074*/ 	.byte	0x00, 0xf0, 0x11, 0x00


	//----- nvinfo : EIATTR_KPARAM_INFO
	.align		4
.L_21:
        /*0078*/ 	.byte	0x04, 0x17
        /*007a*/ 	.short	(.L_23 - .L_22)
.L_22:
        /*007c*/ 	.word	0x00000000
        /*0080*/ 	.short	0x0000
        /*0082*/ 	.short	0x0000
        /*0084*/ 	.byte	0x00, 0xf0, 0x11, 0x00


	//----- nvinfo : EIATTR_SPARSE_MMA_MASK
	.align		4
.L_23:
        /*0088*/ 	.byte	0x03, 0x50
        /*008a*/ 	.short	0x0000


	//----- nvinfo : EIATTR_MAXREG_COUNT
	.align		4
        /*008c*/ 	.byte	0x03, 0x1b
        /*008e*/ 	.short	0x00ff


	//----- nvinfo : EIATTR_MERCURY_ISA_VERSION
	.align		4
        /*0090*/ 	.byte	0x03, 0x5f
        /*0092*/ 	.short	0x0101


	//----- nvinfo : EIATTR_VRC_CTA_INIT_COUNT
	.align		4
        /*0094*/ 	.byte	0x02, 0x4a
	.zero		1
	.zero		1


	//----- nvinfo : EIATTR_EXIT_INSTR_OFFSETS
	.align		4
        /*0098*/ 	.byte	0x04, 0x1c
        /*009a*/ 	.short	(.L_25 - .L_24)


	//   ....[0]....
.L_24:
        /*009c*/ 	.word	0x00000830


	//   ....[1]....
        /*00a0*/ 	.word	0x00000a00


	//----- nvinfo : EIATTR_CRS_STACK_SIZE
	.align		4
.L_25:
        /*00a4*/ 	.byte	0x04, 0x1e
        /*00a6*/ 	.short	(.L_27 - .L_26)
.L_26:
        /*00a8*/ 	.word	0x00000000


	//----- nvinfo : EIATTR_CBANK_PARAM_SIZE
	.align		4
.L_27:
        /*00ac*/ 	.byte	0x03, 0x19
        /*00ae*/ 	.short	0x0024


	//----- nvinfo : EIATTR_PARAM_CBANK
	.align		4
        /*00b0*/ 	.byte	0x04, 0x0a
        /*00b2*/ 	.short	(.L_29 - .L_28)
	.align		4
.L_28:
        /*00b4*/ 	.word	index@(.nv.constant0._Z12mandelKernelffffPiiii)
        /*00b8*/ 	.short	0x0380
        /*00ba*/ 	.short	0x0024


	//----- nvinfo : EIATTR_SW_WAR
	.align		4
.L_29:
        /*00bc*/ 	.byte	0x04, 0x36
        /*00be*/ 	.short	(.L_31 - .L_30)
.L_30:
        /*00c0*/ 	.word	0x00000008
.L_31:


//--------------------- .nv.callgraph             --------------------------
	.section	.nv.callgraph,"",@"SHT_CUDA_CALLGRAPH"
	.align	4
	.sectionentsize	8
	.align		4
        /*0000*/ 	.word	0x00000000
	.align		4
        /*0004*/ 	.word	0xffffffff
	.align		4
        /*0008*/ 	.word	0x00000000
	.align		4
        /*000c*/ 	.word	0xfffffffe
	.align		4
        /*0010*/ 	.word	0x00000000
	.align		4
        /*0014*/ 	.word	0xfffffffd
	.align		4
        /*0018*/ 	.word	0x00000000
	.align		4
        /*001c*/ 	.word	0xfffffffc


//--------------------- .text._Z12mandelKernelffffPiiii --------------------------
	.section	.text._Z12mandelKernelffffPiiii,"ax",@progbits
	.align	128
        .global         _Z12mandelKernelffffPiiii
        .type           _Z12mandelKernelffffPiiii,@function
        .size           _Z12mandelKernelffffPiiii,(.L_x_19 - _Z12mandelKernelffffPiiii)
        .other          _Z12mandelKernelffffPiiii,@"STO_CUDA_ENTRY STV_DEFAULT"
_Z12mandelKernelffffPiiii:
.text._Z12mandelKernelffffPiiii:
[----:B------:R-:W-:Y:S01]  /*0000*/  LDC R1, c[0x0][0x37c] ;  /* 0x0000df00ff017b82 */ /* 0x000fe20000000800 */
[----:B------:R-:W0:Y:S07]  /*0010*/  S2R R3, SR_TID.X ;  /* 0x0000000000037919 */ /* 0x000e2e0000002100 */
[----:B------:R-:W0:Y:S01]  /*0020*/  S2UR UR4, SR_CTAID.X ;  /* 0x00000000000479c3 */ /* 0x000e220000002500 */
[----:B------:R-:W1:Y:S01]  /*0030*/  LDCU.64 UR8, c[0x0][0x398] ;  /* 0x00007300ff0877ac */ /* 0x000e620008000a00 */
[----:B------:R-:W-:Y:S01]  /*0040*/  BSSY.RECONVERGENT B0, `(.L_x_0) ;  /* 0x0000032000007945 */ /* 0x000fe20003800200 */
[----:B------:R-:W2:Y:S01]  /*0050*/  S2R R5, SR_TID.Y ;  /* 0x0000000000057919 */ /* 0x000ea20000002200 */
[----:B------:R-:W3:Y:S04]  /*0060*/  LDCU UR6, c[0x0][0x38c] ;  /* 0x00007180ff0677ac */ /* 0x000ee80008000800 */
[----:B------:R-:W0:Y:S08]  /*0070*/  LDC R0, c[0x0][0x360] ;  /* 0x0000d800ff007b82 */ /* 0x000e300000000800 */
[----:B------:R-:W2:Y:S08]  /*0080*/  S2UR UR5, SR_CTAID.Y ;  /* 0x00000000000579c3 */ /* 0x000eb00000002600 */
[----:B------:R-:W2:Y:S08]  /*0090*/  LDC R2, c[0x0][0x364] ;  /* 0x0000d900ff027b82 */ /* 0x000eb00000000800 */
[----:B------:R-:W3:Y:S01]  /*00a0*/  LDC R7, c[0x0][0x384] ;  /* 0x0000e100ff077b82 */ /* 0x000ee20000000800 */
[----:B0-----:R-:W-:-:S05]  /*00b0*/  IMAD R0, R0, UR4, R3 ;  /* 0x0000000400007c24 */ /* 0x001fca000f8e0203 */
[----:B------:R-:W-:Y:S01]  /*00c0*/  SHF.L.U32 R0, R0, 0x2, RZ ;  /* 0x0000000200007819 */ /* 0x000fe200000006ff */
[----:B--2---:R-:W-:Y:S01]  /*00d0*/  IMAD R3, R2, UR5, R5 ;  /* 0x0000000502037c24 */ /* 0x004fe2000f8e0205 */
[----:B------:R-:W0:Y:S04]  /*00e0*/  LDCU.64 UR4, c[0x0][0x358] ;  /* 0x00006b00ff0477ac */ /* 0x000e280008000a00 */
[----:B-1----:R-:W-:Y:S02]  /*00f0*/  ISETP.GE.AND P0, PT, R3, UR9, PT ;  /* 0x0000000903007c0c */ /* 0x002fe4000bf06270 */
[----:B------:R-:W-:Y:S02]  /*0100*/  I2FP.F32.U32 R2, R3 ;  /* 0x0000000300027245 */ /* 0x000fe40000201000 */
[----:B------:R-:W-:-:S03]  /*0110*/  ISETP.GE.OR P1, PT, R0, UR8, P0 ;  /* 0x0000000800007c0c */ /* 0x000fc60008726670 */
[----:B---3--:R-:W-:Y:S01]  /*0120*/  FFMA R2, R2, UR6, R7 ;  /* 0x0000000602027c23 */ /* 0x008fe20008000007 */
[----:B------:R-:W-:-:S03]  /*0130*/  IMAD R7, R3, UR8, RZ ;  /* 0x0000000803077c24 */ /* 0x000fc6000f8e02ff */
[----:B------:R-:W-:-:S06]  /*0140*/  FMUL R3, R2, R2 ;  /* 0x0000000202037220 */ /* 0x000fcc0000400000 */
[----:B0-----:R-:W-:Y:S05]  /*0150*/  @P1 BRA `(.L_x_1) ;  /* 0x0000000000801947 */ /* 0x001fea0003800000 */
[----:B------:R-:W0:Y:S01]  /*0160*/  LDC R9, c[0x0][0x380] ;  /* 0x0000e000ff097b82 */ /* 0x000e220000000800 */
[----:B------:R-:W0:Y:S01]  /*0170*/  LDCU UR6, c[0x0][0x388] ;  /* 0x00007100ff0677ac */ /* 0x000e220008000800 */
[----:B------:R-:W-:Y:S01]  /*0180*/  I2FP.F32.S32 R6, R0 ;  /* 0x0000000000067245 */ /* 0x000fe20000201400 */
[----:B------:R-:W-:Y:S05]  /*0190*/  BSSY.RECONVERGENT B1, `(.L_x_2) ;  /* 0x000001b000017945 */ /* 0x000fea0003800200 */
[----:B------:R-:W1:Y:S08]  /*01a0*/  LDC R12, c[0x0][0x3a0] ;  /* 0x0000e800ff0c7b82 */ /* 0x000e700000000800 */
[----:B------:R-:W2:Y:S01]  /*01b0*/  LDC.64 R4, c[0x0][0x390] ;  /* 0x0000e400ff047b82 */ /* 0x000ea20000000a00 */
[----:B0-----:R-:W-:-:S04]  /*01c0*/  FFMA R6, R6, UR6, R9 ;  /* 0x0000000606067c23 */ /* 0x001fc80008000009 */
[----:B------:R-:W-:-:S04]  /*01d0*/  FMUL R8, R6, R6 ;  /* 0x0000000606087220 */ /* 0x000fc80000400000 */
[----:B------:R-:W-:Y:S01]  /*01e0*/  FADD R9, R3, R8 ;  /* 0x0000000803097221 */ /* 0x000fe20000000000 */
[----:B-1----:R-:W-:-:S04]  /*01f0*/  ISETP.GE.AND P1, PT, R12, 0x1, PT ;  /* 0x000000010c00780c */ /* 0x002fc80003f26270 */
[----:B------:R-:W-:Y:S02]  /*0200*/  FSETP.GTU.OR P1, PT, R9, 4, !P1 ;  /* 0x408000000900780b */ /* 0x000fe40004f2c400 */
[----:B------:R-:W-:-:S05]  /*0210*/  IADD3 R9, PT, PT, R0, R7, RZ ;  /* 0x0000000700097210 */ /* 0x000fca0007ffe0ff */
[----:B--2---:R-:W-:-:S04]  /*0220*/  IMAD.WIDE R4, R9, 0x4, R4 ;  /* 0x0000000409047825 */ /* 0x004fc800078e0204 */
[----:B------:R-:W-:Y:S02]  /*0230*/  HFMA2 R9, -RZ, RZ, 0, 0 ;  /* 0x00000000ff097431 */ /* 0x000fe400000001ff */
[----:B------:R-:W-:Y:S05]  /*0240*/  @P1 BRA `(.L_x_3) ;  /* 0x00000000003c1947 */ /* 0x000fea0003800000 */
[----:B------:R-:W-:Y:S01]  /*0250*/  IMAD.MOV.U32 R9, RZ, RZ, RZ ;  /* 0x000000ffff097224 */ /* 0x000fe200078e00ff */
[----:B------:R-:W-:Y:S02]  /*0260*/  MOV R11, R3 ;  /* 0x00000003000b7202 */ /* 0x000fe40000000f00 */
[----:B------:R-:W-:Y:S02]  /*0270*/  MOV R13, R2 ;  /* 0x00000002000d7202 */ /* 0x000fe40000000f00 */
[----:B------:R-:W-:-:S07]  /*0280*/  MOV R10, R6 ;  /* 0x00000006000a7202 */ /* 0x000fce0000000f00 */
.L_x_4:
[----:B------:R-:W-:Y:S01]  /*0290*/  FADD R11, -R11, R8 ;  /* 0x000000080b0b7221 */ /* 0x000fe20000000100 */
[----:B------:R-:W-:Y:S01]  /*02a0*/  FADD R15, R10, R10 ;  /* 0x0000000a0a0f7221 */ /* 0x000fe20000000000 */
[----:B------:R-:W-:Y:S02]  /*02b0*/  VIADD R9, R9, 0x1 ;  /* 0x0000000109097836 */ /* 0x000fe40000000000 */
[----:B------:R-:W-:Y:S01]  /*02c0*/  FADD R10, R6, R11 ;  /* 0x0000000b060a7221 */ /* 0x000fe20000000000 */
[----:B------:R-:W-:Y:S02]  /*02d0*/  FFMA R13, R15, R13, R2 ;  /* 0x0000000d0f0d7223 */ /* 0x000fe40000000002 */
[----:B------:R-:W-:Y:S01]  /*02e0*/  ISETP.GE.AND P1, PT, R9, R12, PT ;  /* 0x0000000c0900720c */ /* 0x000fe20003f26270 */
[----:B------:R-:W-:Y:S01]  /*02f0*/  FMUL R8, R10, R10 ;  /* 0x0000000a0a087220 */ /* 0x000fe20000400000 */
[----:B------:R-:W-:-:S04]  /*0300*/  FMUL R11, R13, R13 ;  /* 0x0000000d0d0b7220 */ /* 0x000fc80000400000 */
[----:B------:R-:W-:-:S05]  /*0310*/  FADD R14, R8, R11 ;  /* 0x0000000b080e7221 */ /* 0x000fca0000000000 */
[----:B------:R-:W-:-:S13]  /*0320*/  FSETP.LE.AND P2, PT, R14, 4, PT ;  /* 0x408000000e00780b */ /* 0x000fda0003f43000 */
[----:B------:R-:W-:Y:S05]  /*0330*/  @!P1 BRA P2, `(.L_x_4) ;  /* 0xfffffffc00d49947 */ /* 0x000fea000103ffff */
.L_x_3:
[----:B------:R-:W-:Y:S05]  /*0340*/  BSYNC.RECONVERGENT B1 ;  /* 0x0000000000017941 */ /* 0x000fea0003800200 */
.L_x_2:
[----:B------:R0:W-:Y:S02]  /*0350*/  STG.E desc[UR4][R4.64], R9 ;  /* 0x0000000904007986 */ /* 0x0001e4000c101904 */
.L_x_1:
[----:B------:R-:W-:Y:S05]  /*0360*/  BSYNC.RECONVERGENT B0 ;  /* 0x0000000000007941 */ /* 0x000fea0003800200 */
.L_x_0:
[----:B------:R-:W1:Y:S01]  /*0370*/  LDCU.64 UR6, c[0x0][0x390] ;  /* 0x00007200ff0677ac */ /* 0x000e620008000a00 */
[----:B0-----:R-:W-:Y:S01]  /*0380*/  SHF.R.S32.HI R4, RZ, 0x1f, R0 ;  /* 0x0000001fff047819 */ /* 0x001fe20000011400 */
[----:B------:R-:W-:Y:S01]  /*0390*/  BSSY.RECONVERGENT B0, `(.L_x_5) ;  /* 0x0000025000007945 */ /* 0x000fe20003800200 */
[C---:B------:R-:W-:Y:S02]  /*03a0*/  IADD3 R5, P1, PT, R0.reuse, R7, RZ ;  /* 0x0000000700057210 */ /* 0x040fe40007f3e0ff */
[----:B------:R-:W-:Y:S02]  /*03b0*/  IADD3 R6, PT, PT, R0, 0x1, RZ ;  /* 0x0000000100067810 */ /* 0x000fe40007ffe0ff */
[----:B------:R-:W-:Y:S02]  /*03c0*/  LEA.HI.X.SX32 R8, R7, R4, 0x1, P1 ;  /* 0x0000000407087211 */ /* 0x000fe400008f0eff */
[----:B------:R-:W-:Y:S02]  /*03d0*/  ISETP.GE.OR P1, PT, R6, UR8, P0 ;  /* 0x0000000806007c0c */ /* 0x000fe40008726670 */
[----:B-1----:R-:W-:-:S04]  /*03e0*/  LEA R4, P2, R5, UR6, 0x2 ;  /* 0x0000000605047c11 */ /* 0x002fc8000f8410ff */
[----:B------:R-:W-:-:S07]  /*03f0*/  LEA.HI.X R5, R5, UR7, R8, 0x2, P2 ;  /* 0x0000000705057c11 */ /* 0x000fce00090f1408 */
[----:B------:R-:W-:Y:S05]  /*0400*/  @P1 BRA `(.L_x_6) ;  /* 0x0000000000741947 */ /* 0x000fea0003800000 */
[----:B------:R-:W0:Y:S01]  /*0410*/  LDC R7, c[0x0][0x380] ;  /* 0x0000e000ff077b82 */ /* 0x000e220000000800 */
[----:B------:R-:W0:Y:S01]  /*0420*/  LDCU UR6, c[0x0][0x388] ;  /* 0x00007100ff0677ac */ /* 0x000e220008000800 */
[----:B------:R-:W-:Y:S01]  /*0430*/  I2FP.F32.S32 R6, R6 ;  /* 0x0000000600067245 */ /* 0x000fe20000201400 */
[----:B------:R-:W-:Y:S05]  /*0440*/  BSSY.RECONVERGENT B1, `(.L_x_7) ;  /* 0x0000018000017945 */ /* 0x000fea0003800200 */
[----:B------:R-:W1:Y:S01]  /*0450*/  LDC R12, c[0x0][0x3a0] ;  /* 0x0000e800ff0c7b82 */ /* 0x000e620000000800 */
[----:B0-----:R-:W-:-:S04]  /*0460*/  FFMA R6, R6, UR6, R7 ;  /* 0x0000000606067c23 */ /* 0x001fc80008000007 */
[----:B------:R-:W-:-:S04]  /*0470*/  FMUL R8, R6, R6 ;  /* 0x0000000606087220 */ /* 0x000fc80000400000 */
[----:B------:R-:W-:Y:S01]  /*0480*/  FADD R7, R3, R8 ;  /* 0x0000000803077221 */ /* 0x000fe20000000000 */
[----:B-1----:R-:W-:-:S04]  /*0490*/  ISETP.GE.AND P1, PT, R12, 0x1, PT ;  /* 0x000000010c00780c */ /* 0x002fc80003f26270 */
[----:B------:R-:W-:Y:S02]  /*04a0*/  FSETP.GTU.OR P1, PT, R7, 4, !P1 ;  /* 0x408000000700780b */ /* 0x000fe40004f2c400 */
[----:B------:R-:W-:-:S11]  /*04b0*/  MOV R7, RZ ;  /* 0x000000ff00077202 */ /* 0x000fd60000000f00 */
[----:B------:R-:W-:Y:S05]  /*04c0*/  @P1 BRA `(.L_x_8) ;  /* 0x00000000003c1947 */ /* 0x000fea0003800000 */
[----:B------:R-:W-:Y:S02]  /*04d0*/  HFMA2 R7, -RZ, RZ, 0, 0 ;  /* 0x00000000ff077431 */ /* 0x000fe400000001ff */
[----:B------:R-:W-:Y:S01]  /*04e0*/  IMAD.MOV.U32 R9, RZ, RZ, R3 ;  /* 0x000000ffff097224 */ /* 0x000fe200078e0003 */
[----:B------:R-:W-:Y:S02]  /*04f0*/  MOV R11, R2 ;  /* 0x00000002000b7202 */ /* 0x000fe40000000f00 */
[----:B------:R-:W-:-:S07]  /*0500*/  MOV R10, R6 ;  /* 0x00000006000a7202 */ /* 0x000fce0000000f00 */
.L_x_9:
[----:B------:R-:W-:Y:S01]  /*0510*/  FADD R9, -R9, R8 ;  /* 0x0000000809097221 */ /* 0x000fe20000000100 */
[----:B------:R-:W-:Y:S01]  /*0520*/  FADD R13, R10, R10 ;  /* 0x0000000a0a0d7221 */ /* 0x000fe20000000000 */
[----:B------:R-:W-:Y:S02]  /*0530*/  IADD3 R7, PT, PT, R7, 0x1, RZ ;  /* 0x0000000107077810 */ /* 0x000fe40007ffe0ff */
[----:B------:R-:W-:Y:S01]  /*0540*/  FADD R10, R6, R9 ;  /* 0x00000009060a7221 */ /* 0x000fe20000000000 */
[----:B------:R-:W-:Y:S01]  /*0550*/  FFMA R11, R13, R11, R2 ;  /* 0x0000000b0d0b7223 */ /* 0x000fe20000000002 */
[----:B------:R-:W-:Y:S02]  /*0560*/  ISETP.GE.AND P1, PT, R7, R12, PT ;  /* 0x0000000c0700720c */ /* 0x000fe40003f26270 */
[----:B------:R-:W-:Y:S01]  /*0570*/  FMUL R8, R10, R10 ;  /* 0x0000000a0a087220 */ /* 0x000fe20000400000 */
[----:B------:R-:W-:-:S04]  /*0580*/  FMUL R9, R11, R11 ;  /* 0x0000000b0b097220 */ /* 0x000fc80000400000 */
[----:B------:R-:W-:-:S05]  /*0590*/  FADD R13, R8, R9 ;  /* 0x00000009080d7221 */ /* 0x000fca0000000000 */
[----:B------:R-:W-:-:S13]  /*05a0*/  FSETP.LE.AND P2, PT, R13, 4, PT ;  /* 0x408000000d00780b */ /* 0x000fda0003f43000 */
[----:B------:R-:W-:Y:S05]  /*05b0*/  @!P1 BRA P2, `(.L_x_9) ;  /* 0xfffffffc00d49947 */ /* 0x000fea000103ffff */
.L_x_8:
[----:B------:R-:W-:Y:S05]  /*05c0*/  BSYNC.RECONVERGENT B1 ;  /* 0x0000000000017941 */ /* 0x000fea0003800200 */
.L_x_7:
[----:B------:R0:W-:Y:S02]  /*05d0*/  STG.E desc[UR4][R4.64+0x4], R7 ;  /* 0x0000040704007986 */ /* 0x0001e4000c101904 */
.L_x_6:
[----:B------:R-:W-:Y:S05]  /*05e0*/  BSYNC.RECONVERGENT B0 ;  /* 0x0000000000007941 */ /* 0x000fea0003800200 */
.L_x_5:
[----:B------:R-:W-:Y:S01]  /*05f0*/  VIADD R6, R0, 0x2 ;  /* 0x0000000200067836 */ /* 0x000fe20000000000 */
[----:B------:R-:W-:Y:S04]  /*0600*/  BSSY.RECONVERGENT B0, `(.L_x_10) ;  /* 0x0000020000007945 */ /* 0x000fe80003800200 */
[----:B------:R-:W-:-:S13]  /*0610*/  ISETP.GE.OR P1, PT, R6, UR8, P0 ;  /* 0x0000000806007c0c */ /* 0x000fda0008726670 */
[----:B------:R-:W-:Y:S05]  /*0620*/  @P1 BRA `(.L_x_11) ;  /* 0x0000000000741947 */ /* 0x000fea0003800000 */
[----:B0-----:R-:W0:Y:S01]  /*0630*/  LDC R7, c[0x0][0x380] ;  /* 0x0000e000ff077b82 */ /* 0x001e220000000800 */
        /* <DEDUP_REMOVED lines=8> */
[----:B------:R-:W-:Y:S01]  /*06c0*/  FSETP.GTU.OR P1, PT, R7, 4, !P1 ;  /* 0x408000000700780b */ /* 0x000fe20004f2c400 */
[----:B------:R-:W-:-:S12]  /*06d0*/  HFMA2 R7, -RZ, RZ, 0, 0 ;  /* 0x00000000ff077431 */ /* 0x000fd800000001ff */
[----:B------:R-:W-:Y:S05]  /*06e0*/  @P1 BRA `(.L_x_13) ;  /* 0x00000000003c1947 */ /* 0x000fea0003800000 */
[----:B------:R-:W-:Y:S01]  /*06f0*/  MOV R7, RZ ;  /* 0x000000ff00077202 */ /* 0x000fe20000000f00 */
[----:B------:R-:W-:Y:S01]  /*0700*/  IMAD.MOV.U32 R11, RZ, RZ, R2 ;  /* 0x000000ffff0b7224 */ /* 0x000fe200078e0002 */
[----:B------:R-:W-:Y:S02]  /*0710*/  MOV R9, R3 ;  /* 0x0000000300097202 */ /* 0x000fe40000000f00 */
[----:B------:R-:W-:-:S07]  /*0720*/  MOV R10, R6 ;  /* 0x00000006000a7202 */ /* 0x000fce0000000f00 */
.L_x_14:
        /* <DEDUP_REMOVED lines=11> */
.L_x_13:
[----:B------:R-:W-:Y:S05]  /*07e0*/  BSYNC.RECONVERGENT B1 ;  /* 0x0000000000017941 */ /* 0x000fea0003800200 */
.L_x_12:
[----:B------:R1:W-:Y:S02]  /*07f0*/  STG.E desc[UR4][R4.64+0x8], R7 ;  /* 0x0000080704007986 */ /* 0x0003e4000c101904 */
.L_x_11:
[----:B------:R-:W-:Y:S05]  /*0800*/  BSYNC.RECONVERGENT B0 ;  /* 0x0000000000007941 */ /* 0x000fea0003800200 */
.L_x_10:
[----:B------:R-:W-:-:S04]  /*0810*/  IADD3 R0, PT, PT, R0, 0x3, RZ ;  /* 0x0000000300007810 */ /* 0x000fc80007ffe0ff */
[----:B------:R-:W-:-:S13]  /*0820*/  ISETP.GE.OR P0, PT, R0, UR8, P0 ;  /* 0x0000000800007c0c */ /* 0x000fda0008706670 */
[----:B------:R-:W-:Y:S05]  /*0830*/  @P0 EXIT ;  /* 0x000000000000094d */ /* 0x000fea0003800000 */
[----:B01----:R-:W0:Y:S01]  /*0840*/  LDC R7, c[0x0][0x380] ;  /* 0x0000e000ff077b82 */ /* 0x003e220000000800 */
        /* <DEDUP_REMOVED lines=9> */
[----:B------:R-:W-:-:S12]  /*08e0*/  IMAD.MOV.U32 R7, RZ, RZ, RZ ;  /* 0x000000ffff077224 */ /* 0x000fd800078e00ff */
[----:B------:R-:W-:Y:S05]  /*08f0*/  @P0 BRA `(.L_x_16) ;  /* 0x0000000000380947 */ /* 0x000fea0003800000 */
[----:B------:R-:W-:Y:S02]  /*0900*/  MOV R7, RZ ;  /* 0x000000ff00077202 */ /* 0x000fe40000000f00 */
[----:B------:R-:W-:Y:S02]  /*0910*/  MOV R9, R2 ;  /* 0x0000000200097202 */ /* 0x000fe40000000f00 */
[----:B------:R-:W-:-:S07]  /*0920*/  MOV R8, R0 ;  /* 0x0000000000087202 */ /* 0x000fce0000000f00 */
.L_x_17:
[----:B------:R-:W-:Y:S01]  /*0930*/  FADD R3, R6, -R3 ;  /* 0x8000000306037221 */ /* 0x000fe20000000000 */
        /* <DEDUP_REMOVED lines=10> */
.L_x_16:
[----:B------:R-:W-:Y:S05]  /*09e0*/  BSYNC.RECONVERGENT B0 ;  /* 0x0000000000007941 */ /* 0x000fea0003800200 */
.L_x_15:
[----:B------:R-:W-:Y:S01]  /*09f0*/  STG.E desc[UR4][R4.64+0xc], R7 ;  /* 0x00000c0704007986 */ /* 0x000fe2000c101904 */
[----:B------:R-:W-:Y:S05]  /*0a00*/  EXIT ;  /* 0x000000000000794d */ /* 0x000fea0003800000 */
.L_x_18:
[----:B------:R-:W-:-:S00]  /*0a10*/  BRA `(.L_x_18) ;  /* 0xfffffffc00fc7947 */ /* 0x000fc0000383ffff */
[----:B------:R-:W-:-:S00]  /*0a20*/  NOP ;  /* 0x0000000000007918 */ /* 0x000fc00000000000 */
        /* <DEDUP_REMOVED lines=13> */
.L_x_19:


//--------------------- .nv.shared.reserved.0     --------------------------
	.section	.nv.shared.reserved.0,"aw",@nobits
	.weak		__nv_reservedSMEM_offset_0_alias
	.size		__nv_reservedSMEM_offset_0_alias, 0, 64
	.other		__nv_reservedSMEM_offset_0_alias,@"STO_CUDA_RESERVED_SHARED STV_DEFAULT"
__nv_reservedSMEM_offset_0_alias:
	.zero		0
	.zero		64


//--------------------- .nv.constant0._Z12mandelKernelffffPiiii --------------------------
	.section	.nv.constant0._Z12mandelKernelffffPiiii,"a",@progbits
	.sectionflags	@""
	.align	4
.nv.constant0._Z12mandelKernelffffPiiii:
	.zero		932


//--------------------- SYMBOLS --------------------------

	.type		.nv.reservedSmem.offset0,@object
	.size		.nv.reservedSmem.offset0,0x4
